	.headerflags	@"EF_CUDA_TEXMODE_UNIFIED EF_CUDA_64BIT_ADDRESS EF_CUDA_ACCELERATORS EF_CUDA_SM90 EF_CUDA_VIRTUAL_SM(EF_CUDA_SM90)"
	.elftype	@"ET_EXEC"


//--------------------- .nv.info                  --------------------------
	.section	.nv.info,"",@"SHT_CUDA_INFO"
	.align	4


	//----- nvinfo : EIATTR_REGCOUNT
	.align		4
        /*0000*/ 	.byte	0x04, 0x2f
        /*0002*/ 	.short	(.L_1 - .L_0)
	.align		4
.L_0:
        /*0004*/ 	.word	index@(triton_poi_fused__softmax_div_masked_fill_3)
        /*0008*/ 	.word	0x00000012


	//----- nvinfo : EIATTR_MIN_STACK_SIZE
	.align		4
.L_1:
        /*000c*/ 	.byte	0x04, 0x12
        /*000e*/ 	.short	(.L_3 - .L_2)
	.align		4
.L_2:
        /*0010*/ 	.word	index@(triton_poi_fused__softmax_div_masked_fill_3)
        /*0014*/ 	.word	0x00000000


	//----- nvinfo : EIATTR_FRAME_SIZE
	.align		4
.L_3:
        /*0018*/ 	.byte	0x04, 0x11
        /*001a*/ 	.short	(.L_5 - .L_4)
	.align		4
.L_4:
        /*001c*/ 	.word	index@(triton_poi_fused__softmax_div_masked_fill_3)
        /*0020*/ 	.word	0x00000000


	//----- nvinfo : EIATTR_MIN_STACK_SIZE
	.align		4
.L_5:
        /*0024*/ 	.byte	0x04, 0x12
        /*0026*/ 	.short	(.L_7 - .L_6)
	.align		4
.L_6:
        /*0028*/ 	.word	index@(triton_poi_fused__softmax_div_masked_fill_3)
        /*002c*/ 	.word	0x00000000
.L_7:


//--------------------- .nv.info.triton_poi_fused__softmax_div_masked_fill_3 --------------------------
	.section	.nv.info.triton_poi_fused__softmax_div_masked_fill_3,"",@"SHT_CUDA_INFO"
	.sectionflags	@""
	.align	4


	//----- nvinfo : EIATTR_CUDA_API_VERSION
	.align		4
        /*0000*/ 	.byte	0x04, 0x37
        /*0002*/ 	.short	(.L_9 - .L_8)
.L_8:
        /*0004*/ 	.word	0x0000007c


	//----- nvinfo : EIATTR_KPARAM_INFO
	.align		4
.L_9:
        /*0008*/ 	.byte	0x04, 0x17
        /*000a*/ 	.short	(.L_11 - .L_10)
.L_10:
        /*000c*/ 	.word	0x00000000
        /*0010*/ 	.short	0x0004
        /*0012*/ 	.short	0x0020
        /*0014*/ 	.byte	0x00, 0xf0, 0x11, 0x00


	//----- nvinfo : EIATTR_KPARAM_INFO
	.align		4
.L_11:
        /*0018*/ 	.byte	0x04, 0x17
        /*001a*/ 	.short	(.L_13 - .L_12)
.L_12:
        /*001c*/ 	.word	0x00000000
        /*0020*/ 	.short	0x0003
        /*0022*/ 	.short	0x0018
        /*0024*/ 	.byte	0x00, 0xf4, 0x21, 0x00


	//----- nvinfo : EIATTR_KPARAM_INFO
	.align		4
.L_13:
        /*0028*/ 	.byte	0x04, 0x17
        /*002a*/ 	.short	(.L_15 - .L_14)
.L_14:
        /*002c*/ 	.word	0x00000000
        /*0030*/ 	.short	0x0002
        /*0032*/ 	.short	0x0010
        /*0034*/ 	.byte	0x00, 0xf4, 0x21, 0x00


	//----- nvinfo : EIATTR_KPARAM_INFO
	.align		4
.L_15:
        /*0038*/ 	.byte	0x04, 0x17
        /*003a*/ 	.short	(.L_17 - .L_16)
.L_16:
        /*003c*/ 	.word	0x00000000
        /*0040*/ 	.short	0x0001
        /*0042*/ 	.short	0x0008
        /*0044*/ 	.byte	0x00, 0xf4, 0x21, 0x00


	//----- nvinfo : EIATTR_KPARAM_INFO
	.align		4
.L_17:
        /*0048*/ 	.byte	0x04, 0x17
        /*004a*/ 	.short	(.L_19 - .L_18)
.L_18:
        /*004c*/ 	.word	0x00000000
        /*0050*/ 	.short	0x0000
        /*0052*/ 	.short	0x0000
        /*0054*/ 	.byte	0x00, 0xf4, 0x21, 0x00


	//----- nvinfo : EIATTR_SPARSE_MMA_MASK
	.align		4
.L_19:
        /*0058*/ 	.byte	0x03, 0x50
        /*005a*/ 	.short	0x0000


	//----- nvinfo : EIATTR_MAXREG_COUNT
	.align		4
        /*005c*/ 	.byte	0x03, 0x1b
        /*005e*/ 	.short	0x00ff


	//----- nvinfo : EIATTR_EXIT_INSTR_OFFSETS
	.align		4
        /*0060*/ 	.byte	0x04, 0x1c
        /*0062*/ 	.short	(.L_21 - .L_20)


	//   ....[0]....
.L_20:
        /*0064*/ 	.word	0x00000490


	//   ....[1]....
        /*0068*/ 	.word	0x000004b0


	//----- nvinfo : EIATTR_REQNTID
	.align		4
.L_21:
        /*006c*/ 	.byte	0x04, 0x10
        /*006e*/ 	.short	(.L_23 - .L_22)
.L_22:
        /*0070*/ 	.word	0x00000080
        /*0074*/ 	.word	0x00000001
        /*0078*/ 	.word	0x00000001


	//----- nvinfo : EIATTR_CBANK_PARAM_SIZE
	.align		4
.L_23:
        /*007c*/ 	.byte	0x03, 0x19
        /*007e*/ 	.short	0x0024


	//----- nvinfo : EIATTR_PARAM_CBANK
	.align		4
        /*0080*/ 	.byte	0x04, 0x0a
        /*0082*/ 	.short	(.L_25 - .L_24)
	.align		4
.L_24:
        /*0084*/ 	.word	index@(.nv.constant0.triton_poi_fused__softmax_div_masked_fill_3)
        /*0088*/ 	.short	0x0210
        /*008a*/ 	.short	0x0024


	//----- nvinfo : EIATTR_SW_WAR
	.align		4
.L_25:
        /*008c*/ 	.byte	0x04, 0x36
        /*008e*/ 	.short	(.L_27 - .L_26)
.L_26:
        /*0090*/ 	.word	0x00000008
.L_27:


//--------------------- .nv.callgraph             --------------------------
	.section	.nv.callgraph,"",@"SHT_CUDA_CALLGRAPH"
	.align	4
	.sectionentsize	8
	.align		4
        /*0000*/ 	.word	0x00000000
	.align		4
        /*0004*/ 	.word	0xffffffff
	.align		4
        /*0008*/ 	.word	0x00000000
	.align		4
        /*000c*/ 	.word	0xfffffffe
	.align		4
        /*0010*/ 	.word	0x00000000
	.align		4
        /*0014*/ 	.word	0xfffffffd
	.align		4
        /*0018*/ 	.word	0x00000000
	.align		4
        /*001c*/ 	.word	0xfffffffc


//--------------------- .text.triton_poi_fused__softmax_div_masked_fill_3 --------------------------
	.section	.text.triton_poi_fused__softmax_div_masked_fill_3,"ax",@progbits
	.align	128
        .global         triton_poi_fused__softmax_div_masked_fill_3
        .type           triton_poi_fused__softmax_div_masked_fill_3,@function
        .size           triton_poi_fused__softmax_div_masked_fill_3,(.L_x_1 - triton_poi_fused__softmax_div_masked_fill_3)
        .other          triton_poi_fused__softmax_div_masked_fill_3,@"STO_CUDA_ENTRY STV_DEFAULT"
triton_poi_fused__softmax_div_masked_fill_3:
.text.triton_poi_fused__softmax_div_masked_fill_3:
[----:B------:R-:W0:Y:S02]  /*0000*/  LDC R1, c[0x0][0x28] ;  /* 0x00000a00ff017b82 */ /* 0x000e240000000800 */
[----:B------:R-:W1:Y:S01]  /*0010*/  S2R R0, SR_TID.X ;  /* 0x0000000000007919 */ /* 0x000e620000002100 */
[----:B------:R-:W-:Y:S01]  /*0020*/  ULDC.64 UR4, c[0x0][0x218] ;  /* 0x0000860000047ab9 */ /* 0x000fe20000000a00 */
[----:B------:R-:W-:Y:S01]  /*0030*/  PRMT R15, RZ, 0x7610, R15 ;  /* 0x00007610ff0f7816 */ /* 0x000fe2000000000f */
[----:B------:R-:W2:Y:S01]  /*0040*/  LDC.64 R10, c[0x0][0x228] ;  /* 0x00008a00ff0a7b82 */ /* 0x000ea20000000a00 */
[----:B------:R-:W3:Y:S01]  /*0050*/  S2R R5, SR_CTAID.X ;  /* 0x0000000000057919 */ /* 0x000ee20000002500 */
[----:B-1----:R-:W-:Y:S01]  /*0060*/  IMAD.SHL.U32 R0, R0, 0x2, RZ ;  /* 0x0000000200007824 */ /* 0x002fe200078e00ff */
[----:B---3--:R-:W-:-:S04]  /*0070*/  SHF.R.S32.HI R4, RZ, 0x17, R5 ;  /* 0x00000017ff047819 */ /* 0x008fc80000011405 */
[----:B------:R-:W-:Y:S02]  /*0080*/  LOP3.LUT R0, R0, 0xfe, RZ, 0xc0, !PT ;  /* 0x000000fe00007812 */ /* 0x000fe400078ec0ff */
[----:B------:R-:W-:-:S03]  /*0090*/  SGXT R4, R4, 0x1 ;  /* 0x000000010404781a */ /* 0x000fc60000000200 */
[----:B------:R-:W-:-:S05]  /*00a0*/  IMAD R5, R5, 0x100, R0 ;  /* 0x0000010005057824 */ /* 0x000fca00078e0200 */
[CC--:B------:R-:W-:Y:S02]  /*00b0*/  LEA.HI R2, R4.reuse, R5.reuse, RZ, 0x4 ;  /* 0x0000000504027211 */ /* 0x0c0fe400078f20ff */
[----:B------:R-:W-:Y:S02]  /*00c0*/  LEA.HI R0, R4, R5, RZ, 0x6 ;  /* 0x0000000504007211 */ /* 0x000fe400078f30ff */
[----:B------:R-:W-:Y:S02]  /*00d0*/  LOP3.LUT R6, R2, 0xfffffff0, RZ, 0xc0, !PT ;  /* 0xfffffff002067812 */ /* 0x000fe400078ec0ff */
[----:B------:R-:W1:Y:S01]  /*00e0*/  LDC.64 R2, c[0x0][0x210] ;  /* 0x00008400ff027b82 */ /* 0x000e620000000a00 */
[----:B------:R-:W-:Y:S02]  /*00f0*/  SHF.R.S32.HI R0, RZ, 0x6, R0 ;  /* 0x00000006ff007819 */ /* 0x000fe40000011400 */
[C---:B------:R-:W-:Y:S01]  /*0100*/  IMAD.IADD R7, R5.reuse, 0x1, -R6 ;  /* 0x0000000105077824 */ /* 0x040fe200078e0a06 */
[----:B------:R-:W-:-:S03]  /*0110*/  ISETP.GE.AND P0, PT, R5, 0x100, PT ;  /* 0x000001000500780c */ /* 0x000fc60003f06270 */
[----:B------:R-:W-:Y:S02]  /*0120*/  IMAD R0, R0, 0x10, R7 ;  /* 0x0000001000007824 */ /* 0x000fe400078e0207 */
[----:B------:R-:W3:Y:S03]  /*0130*/  LDC.64 R6, c[0x0][0x220] ;  /* 0x00008800ff067b82 */ /* 0x000ee60000000a00 */
[----:B------:R-:W-:-:S04]  /*0140*/  IADD3 R8, P1, R0, UR4, RZ ;  /* 0x0000000400087c10 */ /* 0x000fc8000ff3e0ff */
[----:B------:R-:W-:Y:S01]  /*0150*/  LEA.HI.X.SX32 R9, R0, UR5, 0x1, P1 ;  /* 0x0000000500097c11 */ /* 0x000fe200088f0eff */
[----:B------:R-:W-:-:S04]  /*0160*/  ULDC.64 UR4, c[0x0][0x208] ;  /* 0x0000820000047ab9 */ /* 0x000fc80000000a00 */
[----:B------:R2:W4:Y:S01]  /*0170*/  @!P0 LDG.E.EL.U16 R15, desc[UR4][R8.64] ;  /* 0x00000004080f8981 */ /* 0x000522000c2e1500 */
[----:B------:R-:W-:Y:S01]  /*0180*/  LEA.HI R0, R4, R5, RZ, 0x2 ;  /* 0x0000000504007211 */ /* 0x000fe200078f10ff */
[----:B------:R-:W-:Y:S02]  /*0190*/  IMAD.MOV.U32 R12, RZ, RZ, RZ ;  /* 0x000000ffff0c7224 */ /* 0x000fe400078e00ff */
[----:B-1----:R-:W-:Y:S01]  /*01a0*/  IMAD.WIDE R2, R5, 0x4, R2 ;  /* 0x0000000405027825 */ /* 0x002fe200078e0202 */
[----:B------:R-:W-:Y:S02]  /*01b0*/  CS2R R4, SRZ ;  /* 0x0000000000047805 */ /* 0x000fe4000001ff00 */
[----:B------:R-:W-:-:S04]  /*01c0*/  SHF.R.S32.HI R13, RZ, 0x2, R0 ;  /* 0x00000002ff0d7819 */ /* 0x000fc80000011400 */
[----:B------:R-:W5:Y:S01]  /*01d0*/  @!P0 LDG.E.64 R4, desc[UR4][R2.64] ;  /* 0x0000000402048981 */ /* 0x000f62000c1e1b00 */
[----:B------:R-:W-:Y:S02]  /*01e0*/  IMAD.MOV.U32 R14, RZ, RZ, RZ ;  /* 0x000000ffff0e7224 */ /* 0x000fe400078e00ff */
[----:B---3--:R-:W-:-:S05]  /*01f0*/  IMAD.WIDE R6, R13, 0x4, R6 ;  /* 0x000000040d067825 */ /* 0x008fca00078e0206 */
[----:B------:R-:W3:Y:S04]  /*0200*/  @!P0 LDG.E.EL R12, desc[UR4][R6.64] ;  /* 0x00000004060c8981 */ /* 0x000ee8000c2e1900 */
[----:B------:R5:W3:Y:S01]  /*0210*/  @!P0 LDG.E.EL R14, desc[UR4][R6.64] ;  /* 0x00000004060e8981 */ /* 0x000ae2000c2e1900 */
[----:B--2---:R-:W-:Y:S01]  /*0220*/  IMAD.WIDE R8, R13, 0x4, R10 ;  /* 0x000000040d087825 */ /* 0x004fe200078e020a */
[----:B------:R-:W-:-:S06]  /*0230*/  CS2R R10, SRZ ;  /* 0x00000000000a7805 */ /* 0x000fcc000001ff00 */
[----:B------:R-:W2:Y:S04]  /*0240*/  @!P0 LDG.E.EL R11, desc[UR4][R8.64] ;  /* 0x00000004080b8981 */ /* 0x000ea8000c2e1900 */
[----:B------:R-:W2:Y:S01]  /*0250*/  @!P0 LDG.E.EL R10, desc[UR4][R8.64] ;  /* 0x00000004080a8981 */ /* 0x000ea2000c2e1900 */
[----:B----4-:R-:W-:-:S04]  /*0260*/  LOP3.LUT R0, R15, 0xffff, RZ, 0xc0, !PT ;  /* 0x0000ffff0f007812 */ /* 0x010fc800078ec0ff */
[----:B------:R-:W-:Y:S02]  /*0270*/  SHF.R.U32.HI R0, RZ, 0x8, R0 ;  /* 0x00000008ff007819 */ /* 0x000fe40000011600 */
[----:B------:R-:W-:Y:S02]  /*0280*/  LOP3.LUT P1, RZ, R15, 0xff, RZ, 0xc0, !PT ;  /* 0x000000ff0fff7812 */ /* 0x000fe4000782c0ff */
[----:B------:R-:W-:Y:S02]  /*0290*/  PRMT R0, R0, 0x9910, RZ ;  /* 0x0000991000007816 */ /* 0x000fe400000000ff */
[----:B-----5:R-:W-:Y:S02]  /*02a0*/  FSEL R7, R4, -1.00000000000000000000e+09, !P1 ;  /* 0xce6e6b2804077808 */ /* 0x020fe40004800000 */
[----:B------:R-:W-:-:S04]  /*02b0*/  ISETP.NE.AND P1, PT, R0, RZ, PT ;  /* 0x000000ff0000720c */ /* 0x000fc80003f25270 */
[----:B------:R-:W-:Y:S01]  /*02c0*/  FSEL R5, R5, -1.00000000000000000000e+09, !P1 ;  /* 0xce6e6b2805057808 */ /* 0x000fe20004800000 */
[----:B---3--:R-:W-:-:S04]  /*02d0*/  FADD R7, R7, -R12 ;  /* 0x8000000c07077221 */ /* 0x008fc80000000000 */
[----:B------:R-:W-:Y:S01]  /*02e0*/  FADD R5, R5, -R14 ;  /* 0x8000000e05057221 */ /* 0x000fe20000000000 */
[----:B------:R-:W-:-:S03]  /*02f0*/  FMUL R7, R7, 1.4426950216293334961 ;  /* 0x3fb8aa3b07077820 */ /* 0x000fc60000400000 */
[----:B------:R-:W-:Y:S02]  /*0300*/  FMUL R5, R5, 1.4426950216293334961 ;  /* 0x3fb8aa3b05057820 */ /* 0x000fe40000400000 */
[----:B------:R-:W-:-:S03]  /*0310*/  FSETP.GEU.AND P3, PT, R7, -126, PT ;  /* 0xc2fc00000700780b */ /* 0x000fc60003f6e000 */
[----:B------:R-:W-:Y:S02]  /*0320*/  FSETP.GEU.AND P4, PT, R5, -126, PT ;  /* 0xc2fc00000500780b */ /* 0x000fe40003f8e000 */
[C---:B--2---:R-:W-:Y:S02]  /*0330*/  FSETP.GT.AND P2, PT, |R11|.reuse, 8.50705917302346158658e+37, PT ;  /* 0x7e8000000b00780b */ /* 0x044fe40003f44200 */
[C---:B------:R-:W-:Y:S02]  /*0340*/  FSETP.GT.AND P1, PT, |R10|.reuse, 8.50705917302346158658e+37, PT ;  /* 0x7e8000000a00780b */ /* 0x040fe40003f24200 */
[----:B------:R-:W-:Y:S02]  /*0350*/  FSETP.GEU.AND P6, PT, |R11|, 1.175494350822287508e-38, PT ;  /* 0x008000000b00780b */ /* 0x000fe40003fce200 */
[----:B------:R-:W-:Y:S02]  /*0360*/  FSETP.GEU.AND P5, PT, |R10|, 1.175494350822287508e-38, PT ;  /* 0x008000000a00780b */ /* 0x000fe40003fae200 */
[----:B------:R-:W-:-:S03]  /*0370*/  @!P3 FMUL R7, R7, 0.5 ;  /* 0x3f0000000707b820 */ /* 0x000fc60000400000 */
[----:B------:R-:W-:Y:S01]  /*0380*/  @!P4 FMUL R5, R5, 0.5 ;  /* 0x3f0000000505c820 */ /* 0x000fe20000400000 */
[----:B------:R-:W1:Y:S01]  /*0390*/  MUFU.EX2 R0, R7 ;  /* 0x0000000700007308 */ /* 0x000e620000000800 */
[----:B------:R-:W-:Y:S02]  /*03a0*/  @P2 FMUL R11, R11, 0.25 ;  /* 0x3e8000000b0b2820 */ /* 0x000fe40000400000 */
[----:B------:R-:W-:-:S05]  /*03b0*/  @P1 FMUL R10, R10, 0.25 ;  /* 0x3e8000000a0a1820 */ /* 0x000fca0000400000 */
[----:B------:R-:W2:Y:S01]  /*03c0*/  MUFU.EX2 R4, R5 ;  /* 0x0000000500047308 */ /* 0x000ea20000000800 */
[----:B------:R-:W-:Y:S01]  /*03d0*/  @!P6 FMUL R11, R11, 16777216 ;  /* 0x4b8000000b0be820 */ /* 0x000fe20000400000 */
[----:B------:R-:W-:-:S06]  /*03e0*/  @!P5 FMUL R10, R10, 16777216 ;  /* 0x4b8000000a0ad820 */ /* 0x000fcc0000400000 */
[----:B------:R-:W3:Y:S01]  /*03f0*/  MUFU.RCP R9, R10 ;  /* 0x0000000a00097308 */ /* 0x000ee20000001000 */
[----:B-1----:R-:W-:-:S07]  /*0400*/  @!P3 FMUL R0, R0, R0 ;  /* 0x000000000000b220 */ /* 0x002fce0000400000 */
[----:B------:R-:W1:Y:S01]  /*0410*/  MUFU.RCP R11, R11 ;  /* 0x0000000b000b7308 */ /* 0x000e620000001000 */
[----:B--2---:R-:W-:Y:S01]  /*0420*/  @!P4 FMUL R4, R4, R4 ;  /* 0x000000040404c220 */ /* 0x004fe20000400000 */
[----:B------:R-:W-:-:S03]  /*0430*/  @P1 FMUL R0, R0, 0.25 ;  /* 0x3e80000000001820 */ /* 0x000fc60000400000 */
[----:B------:R-:W-:Y:S01]  /*0440*/  @P2 FMUL R4, R4, 0.25 ;  /* 0x3e80000004042820 */ /* 0x000fe20000400000 */
[----:B------:R-:W-:-:S03]  /*0450*/  @!P5 FMUL R0, R0, 16777216 ;  /* 0x4b8000000000d820 */ /* 0x000fc60000400000 */
[----:B------:R-:W-:Y:S01]  /*0460*/  @!P6 FMUL R4, R4, 16777216 ;  /* 0x4b8000000404e820 */ /* 0x000fe20000400000 */
[----:B---3--:R-:W-:-:S03]  /*0470*/  FMUL R6, R9, R0 ;  /* 0x0000000009067220 */ /* 0x008fc60000400000 */
[----:B-1----:R-:W-:Y:S01]  /*0480*/  FMUL R7, R11, R4 ;  /* 0x000000040b077220 */ /* 0x002fe20000400000 */
[----:B------:R-:W-:Y:S06]  /*0490*/  @P0 EXIT ;  /* 0x000000000000094d */ /* 0x000fec0003800000 */
[----:B------:R-:W-:Y:S01]  /*04a0*/  STG.E.64 desc[UR4][R2.64], R6 ;  /* 0x0000000602007986 */ /* 0x000fe2000c101b04 */
[----:B------:R-:W-:Y:S05]  /*04b0*/  EXIT ;  /* 0x000000000000794d */ /* 0x000fea0003800000 */
.L_x_0:
[----:B------:R-:W-:-:S00]  /*04c0*/  BRA `(.L_x_0) ;  /* 0xfffffffc00fc7947 */ /* 0x000fc0000383ffff */
[----:B------:R-:W-:-:S00]  /*04d0*/  NOP ;  /* 0x0000000000007918 */ /* 0x000fc00000000000 */
        /* <DEDUP_REMOVED lines=10> */
.L_x_1:


//--------------------- .nv.constant0.triton_poi_fused__softmax_div_masked_fill_3 --------------------------
	.section	.nv.constant0.triton_poi_fused__softmax_div_masked_fill_3,"a",@progbits
	.sectionflags	@""
	.align	4
.nv.constant0.triton_poi_fused__softmax_div_masked_fill_3:
	.zero		564
